//
// Generated by NVIDIA NVVM Compiler
//
// Compiler Build ID: CL-36424714
// Cuda compilation tools, release 13.0, V13.0.88
// Based on NVVM 20.0.0
//

.version 9.0
.target sm_100
.address_size 64

	// .globl	_Z3addPiS_S_

.visible .entry _Z3addPiS_S_(
	.param .u64 .ptr .align 1 _Z3addPiS_S__param_0,
	.param .u64 .ptr .align 1 _Z3addPiS_S__param_1,
	.param .u64 .ptr .align 1 _Z3addPiS_S__param_2
)
{
	.reg .pred 	%p<7>;
	.reg .b32 	%r<44>;
	.reg .b64 	%rd<25>;

	ld.param.u64 	%rd4, [_Z3addPiS_S__param_0];
	ld.param.u64 	%rd5, [_Z3addPiS_S__param_1];
	ld.param.u64 	%rd6, [_Z3addPiS_S__param_2];
	cvta.to.global.u64 	%rd1, %rd6;
	cvta.to.global.u64 	%rd2, %rd5;
	cvta.to.global.u64 	%rd3, %rd4;
	mov.u32 	%r1, %ntid.x;
	mov.u32 	%r13, %ctaid.x;
	mov.u32 	%r14, %tid.x;
	mad.lo.s32 	%r42, %r1, %r13, %r14;
	setp.gt.s32 	%p1, %r42, 7;
	@%p1 bra 	$L__BB0_7;
	add.s32 	%r15, %r42, %r1;
	max.s32 	%r16, %r15, 8;
	sub.s32 	%r17, %r16, %r15;
	setp.ne.s32 	%p2, %r17, 0;
	selp.u32 	%r18, 1, 0, %p2;
	selp.s32 	%r19, -1, 0, %p2;
	add.s32 	%r20, %r17, %r19;
	div.u32 	%r21, %r20, %r1;
	add.s32 	%r3, %r21, %r18;
	and.b32  	%r22, %r3, 3;
	setp.eq.s32 	%p3, %r22, 3;
	@%p3 bra 	$L__BB0_4;
	add.s32 	%r23, %r3, 1;
	and.b32  	%r24, %r23, 3;
	neg.s32 	%r40, %r24;
$L__BB0_3:
	.pragma "nounroll";
	mul.wide.s32 	%rd7, %r42, 4;
	add.s64 	%rd8, %rd1, %rd7;
	add.s64 	%rd9, %rd2, %rd7;
	add.s64 	%rd10, %rd3, %rd7;
	ld.global.u32 	%r25, [%rd10];
	ld.global.u32 	%r26, [%rd9];
	add.s32 	%r27, %r26, %r25;
	st.global.u32 	[%rd8], %r27;
	add.s32 	%r42, %r42, %r1;
	add.s32 	%r40, %r40, 1;
	setp.ne.s32 	%p4, %r40, 0;
	@%p4 bra 	$L__BB0_3;
$L__BB0_4:
	setp.lt.u32 	%p5, %r3, 3;
	@%p5 bra 	$L__BB0_7;
	shl.b32 	%r10, %r1, 2;
	cvt.u64.u32 	%rd15, %r10;
$L__BB0_6:
	mul.wide.s32 	%rd11, %r42, 4;
	add.s64 	%rd12, %rd3, %rd11;
	ld.global.u32 	%r28, [%rd12];
	add.s64 	%rd13, %rd2, %rd11;
	ld.global.u32 	%r29, [%rd13];
	add.s32 	%r30, %r29, %r28;
	add.s64 	%rd14, %rd1, %rd11;
	st.global.u32 	[%rd14], %r30;
	add.s64 	%rd16, %rd12, %rd15;
	ld.global.u32 	%r31, [%rd16];
	add.s64 	%rd17, %rd13, %rd15;
	ld.global.u32 	%r32, [%rd17];
	add.s32 	%r33, %r32, %r31;
	add.s64 	%rd18, %rd14, %rd15;
	st.global.u32 	[%rd18], %r33;
	add.s64 	%rd19, %rd16, %rd15;
	ld.global.u32 	%r34, [%rd19];
	add.s64 	%rd20, %rd17, %rd15;
	ld.global.u32 	%r35, [%rd20];
	add.s32 	%r36, %r35, %r34;
	add.s64 	%rd21, %rd18, %rd15;
	st.global.u32 	[%rd21], %r36;
	add.s64 	%rd22, %rd19, %rd15;
	ld.global.u32 	%r37, [%rd22];
	add.s64 	%rd23, %rd20, %rd15;
	ld.global.u32 	%r38, [%rd23];
	add.s32 	%r39, %r38, %r37;
	add.s64 	%rd24, %rd21, %rd15;
	st.global.u32 	[%rd24], %r39;
	add.s32 	%r42, %r42, %r10;
	setp.lt.s32 	%p6, %r42, 8;
	@%p6 bra 	$L__BB0_6;
$L__BB0_7:
	ret;

}


// ===== COMPILED SASS (sm_100) =====

	.target	sm_100

	.elftype	@"ET_EXEC"


//--------------------- .note.nv.tkinfo           --------------------------
	.section	.note.nv.tkinfo,"",@"SHT_NOTE"
	.sectionflags	@"SHF_NOTE_NV_TKINFO"
	.tkinfo
        /*0018*/ 	.word	0x00000002
        /*0030*/ 	.string	""
        /*0030*/ 	.string	"ptxas"
        /*0030*/ 	.string	"Cuda compilation tools, release 13.0, V13.0.88"
        /*0030*/ 	.string	"Build cuda_13.0.r13.0/compiler.36424714_0"
        /*0030*/ 	.string	"-arch sm_100 -m 64 "



//--------------------- .note.nv.cuinfo           --------------------------
	.section	.note.nv.cuinfo,"",@"SHT_NOTE"
	.sectionflags	@"SHF_NOTE_NV_CUINFO"
        /*0018*/ 	.short	0x0002
        /*001a*/ 	.short	0x0064
        /*001c*/ 	.short	0x0082
	.zero		2


//--------------------- .nv.info                  --------------------------
	.section	.nv.info,"",@"SHT_CUDA_INFO"
	.align	4


	//----- nvinfo : EIATTR_REGCOUNT
	.align		4
        /*0000*/ 	.byte	0x04, 0x2f
        /*0002*/ 	.short	(.L_1 - .L_0)
	.align		4
.L_0:
        /*0004*/ 	.word	index@(_Z3addPiS_S_)
        /*0008*/ 	.word	0x0000001a


	//----- nvinfo : EIATTR_FRAME_SIZE
	.align		4
.L_1:
        /*000c*/ 	.byte	0x04, 0x11
        /*000e*/ 	.short	(.L_3 - .L_2)
	.align		4
.L_2:
        /*0010*/ 	.word	index@(_Z3addPiS_S_)
        /*0014*/ 	.word	0x00000000


	//----- nvinfo : EIATTR_MIN_STACK_SIZE
	.align		4
.L_3:
        /*0018*/ 	.byte	0x04, 0x12
        /*001a*/ 	.short	(.L_5 - .L_4)
	.align		4
.L_4:
        /*001c*/ 	.word	index@(_Z3addPiS_S_)
        /*0020*/ 	.word	0x00000000
.L_5:


//--------------------- .nv.compat                --------------------------
	.section	.nv.compat,"",@"SHT_CUDA_COMPAT_INFO"
	.align	4
        /*0000*/ 	.byte	0x02, 0x09, 0x00, 0x00, 0x02, 0x02, 0x01, 0x00, 0x02, 0x05, 0x05, 0x00, 0x03, 0x07, 0x01, 0x01
        /*0010*/ 	.byte	0x02, 0x03, 0x00, 0x00, 0x02, 0x06, 0x01, 0x00, 0x04, 0x0b, 0x08, 0x00, 0x09, 0x00, 0x00, 0x00
        /*0020*/ 	.byte	0x00, 0x00, 0x00, 0x00


//--------------------- .nv.info._Z3addPiS_S_     --------------------------
	.section	.nv.info._Z3addPiS_S_,"",@"SHT_CUDA_INFO"
	.sectionflags	@""
	.align	4


	//----- nvinfo : EIATTR_CUDA_API_VERSION
	.align		4
        /*0000*/ 	.byte	0x04, 0x37
        /*0002*/ 	.short	(.L_7 - .L_6)
.L_6:
        /*0004*/ 	.word	0x00000082


	//----- nvinfo : EIATTR_KPARAM_INFO
	.align		4
.L_7:
        /*0008*/ 	.byte	0x04, 0x17
        /*000a*/ 	.short	(.L_9 - .L_8)
.L_8:
        /*000c*/ 	.word	0x00000000
        /*0010*/ 	.short	0x0002
        /*0012*/ 	.short	0x0010
        /*0014*/ 	.byte	0x00, 0xf5, 0x21, 0x00


	//----- nvinfo : EIATTR_KPARAM_INFO
	.align		4
.L_9:
        /*0018*/ 	.byte	0x04, 0x17
        /*001a*/ 	.short	(.L_11 - .L_10)
.L_10:
        /*001c*/ 	.word	0x00000000
        /*0020*/ 	.short	0x0001
        /*0022*/ 	.short	0x0008
        /*0024*/ 	.byte	0x00, 0xf5, 0x21, 0x00


	//----- nvinfo : EIATTR_KPARAM_INFO
	.align		4
.L_11:
        /*0028*/ 	.byte	0x04, 0x17
        /*002a*/ 	.short	(.L_13 - .L_12)
.L_12:
        /*002c*/ 	.word	0x00000000
        /*0030*/ 	.short	0x0000
        /*0032*/ 	.short	0x0000
        /*0034*/ 	.byte	0x00, 0xf5, 0x21, 0x00


	//----- nvinfo : EIATTR_SPARSE_MMA_MASK
	.align		4
.L_13:
        /*0038*/ 	.byte	0x03, 0x50
        /*003a*/ 	.short	0x0000


	//----- nvinfo : EIATTR_MAXREG_COUNT
	.align		4
        /*003c*/ 	.byte	0x03, 0x1b
        /*003e*/ 	.short	0x00ff


	//----- nvinfo : EIATTR_MERCURY_ISA_VERSION
	.align		4
        /*0040*/ 	.byte	0x03, 0x5f
        /*0042*/ 	.short	0x0101


	//----- nvinfo : EIATTR_VRC_CTA_INIT_COUNT
	.align		4
        /*0044*/ 	.byte	0x02, 0x4a
	.zero		1
	.zero		1


	//----- nvinfo : EIATTR_EXIT_INSTR_OFFSETS
	.align		4
        /*0048*/ 	.byte	0x04, 0x1c
        /*004a*/ 	.short	(.L_15 - .L_14)


	//   ....[0]....
.L_14:
        /*004c*/ 	.word	0x00000060


	//   ....[1]....
        /*0050*/ 	.word	0x00000390


	//   ....[2]....
        /*0054*/ 	.word	0x00000660


	//----- nvinfo : EIATTR_CRS_STACK_SIZE
	.align		4
.L_15:
        /*0058*/ 	.byte	0x04, 0x1e
        /*005a*/ 	.short	(.L_17 - .L_16)
.L_16:
        /*005c*/ 	.word	0x00000000


	//----- nvinfo : EIATTR_CBANK_PARAM_SIZE
	.align		4
.L_17:
        /*0060*/ 	.byte	0x03, 0x19
        /*0062*/ 	.short	0x0018


	//----- nvinfo : EIATTR_PARAM_CBANK
	.align		4
        /*0064*/ 	.byte	0x04, 0x0a
        /*0066*/ 	.short	(.L_19 - .L_18)
	.align		4
.L_18:
        /*0068*/ 	.word	index@(.nv.constant0._Z3addPiS_S_)
        /*006c*/ 	.short	0x0380
        /*006e*/ 	.short	0x0018


	//----- nvinfo : EIATTR_SW_WAR
	.align		4
.L_19:
        /*0070*/ 	.byte	0x04, 0x36
        /*0072*/ 	.short	(.L_21 - .L_20)
.L_20:
        /*0074*/ 	.word	0x00000008
.L_21:


//--------------------- .nv.callgraph             --------------------------
	.section	.nv.callgraph,"",@"SHT_CUDA_CALLGRAPH"
	.align	4
	.sectionentsize	8
	.align		4
        /*0000*/ 	.word	0x00000000
	.align		4
        /*0004*/ 	.word	0xffffffff
	.align		4
        /*0008*/ 	.word	0x00000000
	.align		4
        /*000c*/ 	.word	0xfffffffe
	.align		4
        /*0010*/ 	.word	0x00000000
	.align		4
        /*0014*/ 	.word	0xfffffffd
	.align		4
        /*0018*/ 	.word	0x00000000
	.align		4
        /*001c*/ 	.word	0xfffffffc


//--------------------- .text._Z3addPiS_S_        --------------------------
	.section	.text._Z3addPiS_S_,"ax",@progbits
	.align	128
        .global         _Z3addPiS_S_
        .type           _Z3addPiS_S_,@function
        .size           _Z3addPiS_S_,(.L_x_5 - _Z3addPiS_S_)
        .other          _Z3addPiS_S_,@"STO_CUDA_ENTRY STV_DEFAULT"
_Z3addPiS_S_:
.text._Z3addPiS_S_:
[----:B------:R-:W-:Y:S01]  /*0000*/  LDC R1, c[0x0][0x37c] ;  /* 0x0000df00ff017b82 */ /* 0x000fe20000000800 */
[----:B------:R-:W0:Y:S01]  /*0010*/  S2R R0, SR_CTAID.X ;  /* 0x0000000000007919 */ /* 0x000e220000002500 */
[----:B------:R-:W0:Y:S01]  /*0020*/  LDCU UR4, c[0x0][0x360] ;  /* 0x00006c00ff0477ac */ /* 0x000e220008000800 */
[----:B------:R-:W0:Y:S02]  /*0030*/  S2R R3, SR_TID.X ;  /* 0x0000000000037919 */ /* 0x000e240000002100 */
[----:B0-----:R-:W-:-:S05]  /*0040*/  IMAD R0, R0, UR4, R3 ;  /* 0x0000000400007c24 */ /* 0x001fca000f8e0203 */
[----:B------:R-:W-:-:S13]  /*0050*/  ISETP.GT.AND P0, PT, R0, 0x7, PT ;  /* 0x000000070000780c */ /* 0x000fda0003f04270 */
[----:B------:R-:W-:Y:S05]  /*0060*/  @P0 EXIT ;  /* 0x000000000000094d */ /* 0x000fea0003800000 */
[----:B------:R-:W0:Y:S01]  /*0070*/  I2F.U32.RP R4, UR4 ;  /* 0x0000000400047d06 */ /* 0x000e220008209000 */
[----:B------:R-:W-:Y:S01]  /*0080*/  VIADD R2, R0, UR4 ;  /* 0x0000000400027c36 */ /* 0x000fe20008000000 */
[----:B------:R-:W-:Y:S01]  /*0090*/  ISETP.NE.U32.AND P3, PT, RZ, UR4, PT ;  /* 0x00000004ff007c0c */ /* 0x000fe2000bf65070 */
[----:B------:R-:W1:Y:S01]  /*00a0*/  LDCU.64 UR6, c[0x0][0x358] ;  /* 0x00006b00ff0677ac */ /* 0x000e620008000a00 */
[----:B------:R-:W-:Y:S02]  /*00b0*/  BSSY.RECONVERGENT B0, `(.L_x_0) ;  /* 0x000002d000007945 */ /* 0x000fe40003800200 */
[----:B------:R-:W-:-:S04]  /*00c0*/  VIMNMX R5, PT, PT, R2, 0x8, !PT ;  /* 0x0000000802057848 */ /* 0x000fc80007fe0100 */
[----:B------:R-:W-:Y:S01]  /*00d0*/  IADD3 R5, PT, PT, -R2, R5, RZ ;  /* 0x0000000502057210 */ /* 0x000fe20007ffe1ff */
[----:B------:R-:W-:-:S03]  /*00e0*/  HFMA2 R2, -RZ, RZ, 0, 0 ;  /* 0x00000000ff027431 */ /* 0x000fc600000001ff */
[C---:B------:R-:W-:Y:S01]  /*00f0*/  ISETP.NE.AND P0, PT, R5.reuse, RZ, PT ;  /* 0x000000ff0500720c */ /* 0x040fe20003f05270 */
[----:B0-----:R-:W0:Y:S02]  /*0100*/  MUFU.RCP R4, R4 ;  /* 0x0000000400047308 */ /* 0x001e240000001000 */
[----:B0-----:R-:W-:Y:S02]  /*0110*/  VIADD R3, R4, 0xffffffe ;  /* 0x0ffffffe04037836 */ /* 0x001fe40000000000 */
[----:B------:R-:W-:-:S08]  /*0120*/  VIADD R4, R5, 0xffffffff ;  /* 0xffffffff05047836 */ /* 0x000fd00000000000 */
[----:B------:R-:W-:Y:S01]  /*0130*/  @!P0 IMAD.MOV R4, RZ, RZ, R5 ;  /* 0x000000ffff048224 */ /* 0x000fe200078e0205 */
[----:B------:R-:W0:Y:S02]  /*0140*/  F2I.FTZ.U32.TRUNC.NTZ R3, R3 ;  /* 0x0000000300037305 */ /* 0x000e24000021f000 */
[----:B0-----:R-:W-:-:S04]  /*0150*/  IMAD.MOV R7, RZ, RZ, -R3 ;  /* 0x000000ffff077224 */ /* 0x001fc800078e0a03 */
[----:B------:R-:W-:-:S04]  /*0160*/  IMAD R7, R7, UR4, RZ ;  /* 0x0000000407077c24 */ /* 0x000fc8000f8e02ff */
[----:B------:R-:W-:Y:S01]  /*0170*/  IMAD.HI.U32 R7, R3, R7, R2 ;  /* 0x0000000703077227 */ /* 0x000fe200078e0002 */
[----:B------:R-:W-:-:S05]  /*0180*/  SEL R2, RZ, 0x1, !P0 ;  /* 0x00000001ff027807 */ /* 0x000fca0004000000 */
[----:B------:R-:W-:-:S04]  /*0190*/  IMAD.HI.U32 R7, R7, R4, RZ ;  /* 0x0000000407077227 */ /* 0x000fc800078e00ff */
[----:B------:R-:W-:-:S04]  /*01a0*/  IMAD.MOV R3, RZ, RZ, -R7 ;  /* 0x000000ffff037224 */ /* 0x000fc800078e0a07 */
[----:B------:R-:W-:-:S05]  /*01b0*/  IMAD R4, R3, UR4, R4 ;  /* 0x0000000403047c24 */ /* 0x000fca000f8e0204 */
[----:B------:R-:W-:-:S13]  /*01c0*/  ISETP.GE.U32.AND P1, PT, R4, UR4, PT ;  /* 0x0000000404007c0c */ /* 0x000fda000bf26070 */
[----:B------:R-:W-:Y:S01]  /*01d0*/  @P1 IADD3 R4, PT, PT, R4, -UR4, RZ ;  /* 0x8000000404041c10 */ /* 0x000fe2000fffe0ff */
[----:B------:R-:W-:-:S03]  /*01e0*/  @P1 VIADD R7, R7, 0x1 ;  /* 0x0000000107071836 */ /* 0x000fc60000000000 */
[----:B------:R-:W-:-:S13]  /*01f0*/  ISETP.GE.U32.AND P2, PT, R4, UR4, PT ;  /* 0x0000000404007c0c */ /* 0x000fda000bf46070 */
[----:B------:R-:W-:Y:S01]  /*0200*/  @P2 VIADD R7, R7, 0x1 ;  /* 0x0000000107072836 */ /* 0x000fe20000000000 */
[----:B------:R-:W-:-:S04]  /*0210*/  @!P3 LOP3.LUT R7, RZ, UR4, RZ, 0x33, !PT ;  /* 0x00000004ff07bc12 */ /* 0x000fc8000f8e33ff */
[----:B------:R-:W-:-:S04]  /*0220*/  IADD3 R2, PT, PT, R2, R7, RZ ;  /* 0x0000000702027210 */ /* 0x000fc80007ffe0ff */
[C---:B------:R-:W-:Y:S02]  /*0230*/  LOP3.LUT R3, R2.reuse, 0x3, RZ, 0xc0, !PT ;  /* 0x0000000302037812 */ /* 0x040fe400078ec0ff */
[----:B------:R-:W-:Y:S02]  /*0240*/  ISETP.GE.U32.AND P1, PT, R2, 0x3, PT ;  /* 0x000000030200780c */ /* 0x000fe40003f26070 */
[----:B------:R-:W-:-:S13]  /*0250*/  ISETP.NE.AND P0, PT, R3, 0x3, PT ;  /* 0x000000030300780c */ /* 0x000fda0003f05270 */
[----:B-1----:R-:W-:Y:S05]  /*0260*/  @!P0 BRA `(.L_x_1) ;  /* 0x0000000000448947 */ /* 0x002fea0003800000 */
[----:B------:R-:W0:Y:S01]  /*0270*/  LDC.64 R8, c[0x0][0x390] ;  /* 0x0000e400ff087b82 */ /* 0x000e220000000a00 */
[----:B------:R-:W-:-:S05]  /*0280*/  VIADD R2, R2, 0x1 ;  /* 0x0000000102027836 */ /* 0x000fca0000000000 */
[----:B------:R-:W-:Y:S02]  /*0290*/  LOP3.LUT R2, R2, 0x3, RZ, 0xc0, !PT ;  /* 0x0000000302027812 */ /* 0x000fe400078ec0ff */
[----:B------:R-:W1:Y:S03]  /*02a0*/  LDC.64 R12, c[0x0][0x380] ;  /* 0x0000e000ff0c7b82 */ /* 0x000e660000000a00 */
[----:B------:R-:W-:-:S05]  /*02b0*/  IMAD.MOV R14, RZ, RZ, -R2 ;  /* 0x000000ffff0e7224 */ /* 0x000fca00078e0a02 */
[----:B------:R-:W2:Y:S02]  /*02c0*/  LDC.64 R10, c[0x0][0x388] ;  /* 0x0000e200ff0a7b82 */ /* 0x000ea40000000a00 */
.L_x_2:
[----:B--2---:R-:W-:-:S04]  /*02d0*/  IMAD.WIDE R4, R0, 0x4, R10 ;  /* 0x0000000400047825 */ /* 0x004fc800078e020a */
[C---:B-1----:R-:W-:Y:S02]  /*02e0*/  IMAD.WIDE R6, R0.reuse, 0x4, R12 ;  /* 0x0000000400067825 */ /* 0x042fe400078e020c */
[----:B------:R-:W2:Y:S04]  /*02f0*/  LDG.E R5, desc[UR6][R4.64] ;  /* 0x0000000604057981 */ /* 0x000ea8000c1e1900 */
[----:B------:R-:W2:Y:S01]  /*0300*/  LDG.E R6, desc[UR6][R6.64] ;  /* 0x0000000606067981 */ /* 0x000ea2000c1e1900 */
[----:B0--3--:R-:W-:-:S04]  /*0310*/  IMAD.WIDE R2, R0, 0x4, R8 ;  /* 0x0000000400027825 */ /* 0x009fc800078e0208 */
[----:B------:R-:W-:Y:S02]  /*0320*/  VIADD R14, R14, 0x1 ;  /* 0x000000010e0e7836 */ /* 0x000fe40000000000 */
[----:B------:R-:W-:-:S03]  /*0330*/  VIADD R0, R0, UR4 ;  /* 0x0000000400007c36 */ /* 0x000fc60008000000 */
[----:B------:R-:W-:Y:S02]  /*0340*/  ISETP.NE.AND P0, PT, R14, RZ, PT ;  /* 0x000000ff0e00720c */ /* 0x000fe40003f05270 */
[----:B--2---:R-:W-:-:S05]  /*0350*/  IADD3 R15, PT, PT, R6, R5, RZ ;  /* 0x00000005060f7210 */ /* 0x004fca0007ffe0ff */
[----:B------:R3:W-:Y:S06]  /*0360*/  STG.E desc[UR6][R2.64], R15 ;  /* 0x0000000f02007986 */ /* 0x0007ec000c101906 */
[----:B------:R-:W-:Y:S05]  /*0370*/  @P0 BRA `(.L_x_2) ;  /* 0xfffffffc00d40947 */ /* 0x000fea000383ffff */
.L_x_1:
[----:B------:R-:W-:Y:S05]  /*0380*/  BSYNC.RECONVERGENT B0 ;  /* 0x0000000000007941 */ /* 0x000fea0003800200 */
.L_x_0:
[----:B------:R-:W-:Y:S05]  /*0390*/  @!P1 EXIT ;  /* 0x000000000000994d */ /* 0x000fea0003800000 */
[----:B------:R-:W0:Y:S01]  /*03a0*/  LDC.64 R4, c[0x0][0x390] ;  /* 0x0000e400ff047b82 */ /* 0x000e220000000a00 */
[----:B------:R-:W-:-:S07]  /*03b0*/  USHF.L.U32 UR4, UR4, 0x2, URZ ;  /* 0x0000000204047899 */ /* 0x000fce00080006ff */
[----:B------:R-:W1:Y:S08]  /*03c0*/  LDC.64 R6, c[0x0][0x380] ;  /* 0x0000e000ff067b82 */ /* 0x000e700000000a00 */
[----:B---3--:R-:W2:Y:S02]  /*03d0*/  LDC.64 R2, c[0x0][0x388] ;  /* 0x0000e200ff027b82 */ /* 0x008ea40000000a00 */
.L_x_3:
[----:B-1-3--:R-:W-:-:S04]  /*03e0*/  IMAD.WIDE R12, R0, 0x4, R6 ;  /* 0x00000004000c7825 */ /* 0x00afc800078e0206 */
[----:B--2---:R-:W-:Y:S01]  /*03f0*/  IMAD.WIDE R14, R0, 0x4, R2 ;  /* 0x00000004000e7825 */ /* 0x004fe200078e0202 */
[----:B------:R-:W2:Y:S04]  /*0400*/  LDG.E R9, desc[UR6][R12.64] ;  /* 0x000000060c097981 */ /* 0x000ea8000c1e1900 */
[----:B------:R-:W2:Y:S01]  /*0410*/  LDG.E R16, desc[UR6][R14.64] ;  /* 0x000000060e107981 */ /* 0x000ea2000c1e1900 */
[----:B------:R-:W-:Y:S01]  /*0420*/  IADD3 R8, P0, PT, R12, UR4, RZ ;  /* 0x000000040c087c10 */ /* 0x000fe2000ff1e0ff */
[----:B0-----:R-:W-:Y:S01]  /*0430*/  IMAD.WIDE R18, R0, 0x4, R4 ;  /* 0x0000000400127825 */ /* 0x001fe200078e0204 */
[----:B------:R-:W-:-:S05]  /*0440*/  IADD3 R10, P1, PT, R14, UR4, RZ ;  /* 0x000000040e0a7c10 */ /* 0x000fca000ff3e0ff */
[----:B------:R-:W-:Y:S01]  /*0450*/  IMAD.X R11, RZ, RZ, R15, P1 ;  /* 0x000000ffff0b7224 */ /* 0x000fe200008e060f */
[----:B--2---:R-:W-:Y:S01]  /*0460*/  IADD3 R21, PT, PT, R9, R16, RZ ;  /* 0x0000001009157210 */ /* 0x004fe20007ffe0ff */
[----:B------:R-:W-:-:S04]  /*0470*/  IMAD.X R9, RZ, RZ, R13, P0 ;  /* 0x000000ffff097224 */ /* 0x000fc800000e060d */
[----:B------:R0:W-:Y:S04]  /*0480*/  STG.E desc[UR6][R18.64], R21 ;  /* 0x0000001512007986 */ /* 0x0001e8000c101906 */
[----:B------:R-:W2:Y:S04]  /*0490*/  LDG.E R20, desc[UR6][R8.64] ;  /* 0x0000000608147981 */ /* 0x000ea8000c1e1900 */
[----:B------:R-:W2:Y:S01]  /*04a0*/  LDG.E R23, desc[UR6][R10.64] ;  /* 0x000000060a177981 */ /* 0x000ea2000c1e1900 */
[----:B------:R-:W-:Y:S02]  /*04b0*/  IADD3 R12, P0, PT, R18, UR4, RZ ;  /* 0x00000004120c7c10 */ /* 0x000fe4000ff1e0ff */
[----:B------:R-:W-:-:S02]  /*04c0*/  IADD3 R14, P1, PT, R8, UR4, RZ ;  /* 0x00000004080e7c10 */ /* 0x000fc4000ff3e0ff */
[----:B------:R-:W-:Y:S02]  /*04d0*/  IADD3 R16, P2, PT, R10, UR4, RZ ;  /* 0x000000040a107c10 */ /* 0x000fe4000ff5e0ff */
[----:B------:R-:W-:Y:S01]  /*04e0*/  IADD3.X R13, PT, PT, RZ, R19, RZ, P0, !PT ;  /* 0x00000013ff0d7210 */ /* 0x000fe200007fe4ff */
[----:B------:R-:W-:Y:S02]  /*04f0*/  IMAD.X R15, RZ, RZ, R9, P1 ;  /* 0x000000ffff0f7224 */ /* 0x000fe400008e0609 */
[----:B------:R-:W-:Y:S01]  /*0500*/  IMAD.X R17, RZ, RZ, R11, P2 ;  /* 0x000000ffff117224 */ /* 0x000fe200010e060b */
[----:B--2---:R-:W-:-:S05]  /*0510*/  IADD3 R23, PT, PT, R20, R23, RZ ;  /* 0x0000001714177210 */ /* 0x004fca0007ffe0ff */
[----:B------:R1:W-:Y:S04]  /*0520*/  STG.E desc[UR6][R12.64], R23 ;  /* 0x000000170c007986 */ /* 0x0003e8000c101906 */
[----:B------:R-:W2:Y:S04]  /*0530*/  LDG.E R20, desc[UR6][R14.64] ;  /* 0x000000060e147981 */ /* 0x000ea8000c1e1900 */
[----:B0-----:R-:W2:Y:S01]  /*0540*/  LDG.E R21, desc[UR6][R16.64] ;  /* 0x0000000610157981 */ /* 0x001ea2000c1e1900 */
[----:B------:R-:W-:Y:S02]  /*0550*/  IADD3 R8, P0, PT, R12, UR4, RZ ;  /* 0x000000040c087c10 */ /* 0x000fe4000ff1e0ff */
[----:B------:R-:W-:-:S02]  /*0560*/  IADD3 R10, P1, PT, R14, UR4, RZ ;  /* 0x000000040e0a7c10 */ /* 0x000fc4000ff3e0ff */
[----:B------:R-:W-:Y:S01]  /*0570*/  IADD3 R18, P2, PT, R16, UR4, RZ ;  /* 0x0000000410127c10 */ /* 0x000fe2000ff5e0ff */
[----:B------:R-:W-:Y:S02]  /*0580*/  IMAD.X R9, RZ, RZ, R13, P0 ;  /* 0x000000ffff097224 */ /* 0x000fe400000e060d */
[----:B------:R-:W-:Y:S01]  /*0590*/  IMAD.X R11, RZ, RZ, R15, P1 ;  /* 0x000000ffff0b7224 */ /* 0x000fe200008e060f */
[----:B------:R-:W-:Y:S01]  /*05a0*/  IADD3.X R19, PT, PT, RZ, R17, RZ, P2, !PT ;  /* 0x00000011ff137210 */ /* 0x000fe200017fe4ff */
[----:B--2---:R-:W-:-:S05]  /*05b0*/  IMAD.IADD R21, R20, 0x1, R21 ;  /* 0x0000000114157824 */ /* 0x004fca00078e0215 */
[----:B------:R3:W-:Y:S04]  /*05c0*/  STG.E desc[UR6][R8.64], R21 ;  /* 0x0000001508007986 */ /* 0x0007e8000c101906 */
[----:B------:R-:W2:Y:S04]  /*05d0*/  LDG.E R10, desc[UR6][R10.64] ;  /* 0x000000060a0a7981 */ /* 0x000ea8000c1e1900 */
[----:B------:R-:W2:Y:S01]  /*05e0*/  LDG.E R19, desc[UR6][R18.64] ;  /* 0x0000000612137981 */ /* 0x000ea2000c1e1900 */
[----:B-1----:R-:W-:Y:S02]  /*05f0*/  IADD3 R12, P0, PT, R8, UR4, RZ ;  /* 0x00000004080c7c10 */ /* 0x002fe4000ff1e0ff */
[----:B------:R-:W-:-:S02]  /*0600*/  IADD3 R0, PT, PT, R0, UR4, RZ ;  /* 0x0000000400007c10 */ /* 0x000fc4000fffe0ff */
[----:B------:R-:W-:Y:S02]  /*0610*/  IADD3.X R13, PT, PT, RZ, R9, RZ, P0, !PT ;  /* 0x00000009ff0d7210 */ /* 0x000fe400007fe4ff */
[----:B------:R-:W-:Y:S01]  /*0620*/  ISETP.GE.AND P0, PT, R0, 0x8, PT ;  /* 0x000000080000780c */ /* 0x000fe20003f06270 */
[----:B--2---:R-:W-:-:S05]  /*0630*/  IMAD.IADD R15, R10, 0x1, R19 ;  /* 0x000000010a0f7824 */ /* 0x004fca00078e0213 */
[----:B------:R3:W-:Y:S07]  /*0640*/  STG.E desc[UR6][R12.64], R15 ;  /* 0x0000000f0c007986 */ /* 0x0007ee000c101906 */
[----:B------:R-:W-:Y:S05]  /*0650*/  @!P0 BRA `(.L_x_3) ;  /* 0xfffffffc00608947 */ /* 0x000fea000383ffff */
[----:B------:R-:W-:Y:S05]  /*0660*/  EXIT ;  /* 0x000000000000794d */ /* 0x000fea0003800000 */
.L_x_4:
[----:B------:R-:W-:-:S00]  /*0670*/  BRA `(.L_x_4) ;  /* 0xfffffffc00fc7947 */ /* 0x000fc0000383ffff */
[----:B------:R-:W-:-:S00]  /*0680*/  NOP ;  /* 0x0000000000007918 */ /* 0x000fc00000000000 */
[----:B------:R-:W-:-:S00]  /*0690*/  NOP ;  /* 0x0000000000007918 */ /* 0x000fc00000000000 */
[----:B------:R-:W-:-:S00]  /*06a0*/  NOP ;  /* 0x0000000000007918 */ /* 0x000fc00000000000 */
[----:B------:R-:W-:-:S00]  /*06b0*/  NOP ;  /* 0x0000000000007918 */ /* 0x000fc00000000000 */
[----:B------:R-:W-:-:S00]  /*06c0*/  NOP ;  /* 0x0000000000007918 */ /* 0x000fc00000000000 */
[----:B------:R-:W-:-:S00]  /*06d0*/  NOP ;  /* 0x0000000000007918 */ /* 0x000fc00000000000 */
[----:B------:R-:W-:-:S00]  /*06e0*/  NOP ;  /* 0x0000000000007918 */ /* 0x000fc00000000000 */
[----:B------:R-:W-:-:S00]  /*06f0*/  NOP ;  /* 0x0000000000007918 */ /* 0x000fc00000000000 */
.L_x_5:


//--------------------- .nv.shared.reserved.0     --------------------------
	.section	.nv.shared.reserved.0,"aw",@nobits
	.weak		__nv_reservedSMEM_offset_0_alias
	.size		__nv_reservedSMEM_offset_0_alias, 0, 64
	.other		__nv_reservedSMEM_offset_0_alias,@"STO_CUDA_RESERVED_SHARED STV_DEFAULT"
__nv_reservedSMEM_offset_0_alias:
	.zero		0
	.zero		64


//--------------------- .nv.constant0._Z3addPiS_S_ --------------------------
	.section	.nv.constant0._Z3addPiS_S_,"a",@progbits
	.sectionflags	@""
	.align	4
.nv.constant0._Z3addPiS_S_:
	.zero		920


//--------------------- SYMBOLS --------------------------

	.type		.nv.reservedSmem.offset0,@object
	.size		.nv.reservedSmem.offset0,0x4
